//
// Generated by NVIDIA NVVM Compiler
//
// Compiler Build ID: CL-36424714
// Cuda compilation tools, release 13.0, V13.0.88
// Based on NVVM 20.0.0
//

.version 9.0
.target sm_100
.address_size 64

	// .globl	_Z9reduce_v0ILi256EEvPfS0_
// _ZZ9reduce_v0ILi256EEvPfS0_E5sdata has been demoted

.visible .entry _Z9reduce_v0ILi256EEvPfS0_(
	.param .u64 .ptr .align 1 _Z9reduce_v0ILi256EEvPfS0__param_0,
	.param .u64 .ptr .align 1 _Z9reduce_v0ILi256EEvPfS0__param_1
)
{
	.reg .pred 	%p<5>;
	.reg .b32 	%r<15>;
	.reg .b32 	%f<6>;
	.reg .b64 	%rd<9>;
	// demoted variable
	.shared .align 4 .b8 _ZZ9reduce_v0ILi256EEvPfS0_E5sdata[1024];
	ld.param.u64 	%rd2, [_Z9reduce_v0ILi256EEvPfS0__param_0];
	ld.param.u64 	%rd1, [_Z9reduce_v0ILi256EEvPfS0__param_1];
	cvta.to.global.u64 	%rd3, %rd2;
	mov.u32 	%r1, %tid.x;
	mul.wide.u32 	%rd4, %r1, 4;
	add.s64 	%rd5, %rd3, %rd4;
	ld.global.f32 	%f1, [%rd5];
	shl.b32 	%r6, %r1, 2;
	mov.u32 	%r7, _ZZ9reduce_v0ILi256EEvPfS0_E5sdata;
	add.s32 	%r2, %r7, %r6;
	st.shared.f32 	[%r2], %f1;
	bar.sync 	0;
	mov.u32 	%r3, %ntid.x;
	setp.lt.u32 	%p1, %r3, 2;
	@%p1 bra 	$L__BB0_5;
	mov.b32 	%r14, 1;
$L__BB0_2:
	shl.b32 	%r5, %r14, 1;
	add.s32 	%r9, %r5, -1;
	and.b32  	%r10, %r9, %r1;
	setp.ne.s32 	%p2, %r10, 0;
	@%p2 bra 	$L__BB0_4;
	shl.b32 	%r11, %r14, 2;
	add.s32 	%r12, %r2, %r11;
	ld.shared.f32 	%f2, [%r12];
	ld.shared.f32 	%f3, [%r2];
	add.f32 	%f4, %f2, %f3;
	st.shared.f32 	[%r2], %f4;
$L__BB0_4:
	bar.sync 	0;
	setp.lt.u32 	%p3, %r5, %r3;
	mov.u32 	%r14, %r5;
	@%p3 bra 	$L__BB0_2;
$L__BB0_5:
	setp.ne.s32 	%p4, %r1, 0;
	@%p4 bra 	$L__BB0_7;
	ld.shared.f32 	%f5, [_ZZ9reduce_v0ILi256EEvPfS0_E5sdata];
	mov.u32 	%r13, %ctaid.x;
	cvta.to.global.u64 	%rd6, %rd1;
	mul.wide.u32 	%rd7, %r13, 4;
	add.s64 	%rd8, %rd6, %rd7;
	st.global.f32 	[%rd8], %f5;
$L__BB0_7:
	ret;

}


// ===== COMPILED SASS (sm_100) =====

	.target	sm_100

	.elftype	@"ET_EXEC"


//--------------------- .note.nv.tkinfo           --------------------------
	.section	.note.nv.tkinfo,"",@"SHT_NOTE"
	.sectionflags	@"SHF_NOTE_NV_TKINFO"
	.tkinfo
        /*0018*/ 	.word	0x00000002
        /*0030*/ 	.string	""
        /*0030*/ 	.string	"ptxas"
        /*0030*/ 	.string	"Cuda compilation tools, release 13.0, V13.0.88"
        /*0030*/ 	.string	"Build cuda_13.0.r13.0/compiler.36424714_0"
        /*0030*/ 	.string	"-arch sm_100 -m 64 "



//--------------------- .note.nv.cuinfo           --------------------------
	.section	.note.nv.cuinfo,"",@"SHT_NOTE"
	.sectionflags	@"SHF_NOTE_NV_CUINFO"
        /*0018*/ 	.short	0x0002
        /*001a*/ 	.short	0x0064
        /*001c*/ 	.short	0x0082
	.zero		2


//--------------------- .nv.info                  --------------------------
	.section	.nv.info,"",@"SHT_CUDA_INFO"
	.align	4


	//----- nvinfo : EIATTR_REGCOUNT
	.align		4
        /*0000*/ 	.byte	0x04, 0x2f
        /*0002*/ 	.short	(.L_1 - .L_0)
	.align		4
.L_0:
        /*0004*/ 	.word	index@(_Z9reduce_v0ILi256EEvPfS0_)
        /*0008*/ 	.word	0x0000000a


	//----- nvinfo : EIATTR_FRAME_SIZE
	.align		4
.L_1:
        /*000c*/ 	.byte	0x04, 0x11
        /*000e*/ 	.short	(.L_3 - .L_2)
	.align		4
.L_2:
        /*0010*/ 	.word	index@(_Z9reduce_v0ILi256EEvPfS0_)
        /*0014*/ 	.word	0x00000000


	//----- nvinfo : EIATTR_MIN_STACK_SIZE
	.align		4
.L_3:
        /*0018*/ 	.byte	0x04, 0x12
        /*001a*/ 	.short	(.L_5 - .L_4)
	.align		4
.L_4:
        /*001c*/ 	.word	index@(_Z9reduce_v0ILi256EEvPfS0_)
        /*0020*/ 	.word	0x00000000
.L_5:


//--------------------- .nv.compat                --------------------------
	.section	.nv.compat,"",@"SHT_CUDA_COMPAT_INFO"
	.align	4
        /*0000*/ 	.byte	0x02, 0x09, 0x00, 0x00, 0x02, 0x02, 0x01, 0x00, 0x02, 0x05, 0x05, 0x00, 0x03, 0x07, 0x01, 0x01
        /*0010*/ 	.byte	0x02, 0x03, 0x00, 0x00, 0x02, 0x06, 0x01, 0x00, 0x04, 0x0b, 0x08, 0x00, 0x09, 0x00, 0x00, 0x00
        /*0020*/ 	.byte	0x00, 0x00, 0x00, 0x00


//--------------------- .nv.info._Z9reduce_v0ILi256EEvPfS0_ --------------------------
	.section	.nv.info._Z9reduce_v0ILi256EEvPfS0_,"",@"SHT_CUDA_INFO"
	.sectionflags	@""
	.align	4


	//----- nvinfo : EIATTR_CUDA_API_VERSION
	.align		4
        /*0000*/ 	.byte	0x04, 0x37
        /*0002*/ 	.short	(.L_7 - .L_6)
.L_6:
        /*0004*/ 	.word	0x00000082


	//----- nvinfo : EIATTR_KPARAM_INFO
	.align		4
.L_7:
        /*0008*/ 	.byte	0x04, 0x17
        /*000a*/ 	.short	(.L_9 - .L_8)
.L_8:
        /*000c*/ 	.word	0x00000000
        /*0010*/ 	.short	0x0001
        /*0012*/ 	.short	0x0008
        /*0014*/ 	.byte	0x00, 0xf5, 0x21, 0x00


	//----- nvinfo : EIATTR_KPARAM_INFO
	.align		4
.L_9:
        /*0018*/ 	.byte	0x04, 0x17
        /*001a*/ 	.short	(.L_11 - .L_10)
.L_10:
        /*001c*/ 	.word	0x00000000
        /*0020*/ 	.short	0x0000
        /*0022*/ 	.short	0x0000
        /*0024*/ 	.byte	0x00, 0xf5, 0x21, 0x00


	//----- nvinfo : EIATTR_SPARSE_MMA_MASK
	.align		4
.L_11:
        /*0028*/ 	.byte	0x03, 0x50
        /*002a*/ 	.short	0x0000


	//----- nvinfo : EIATTR_MAXREG_COUNT
	.align		4
        /*002c*/ 	.byte	0x03, 0x1b
        /*002e*/ 	.short	0x00ff


	//----- nvinfo : EIATTR_NUM_BARRIERS
	.align		4
        /*0030*/ 	.byte	0x02, 0x4c
        /*0032*/ 	.byte	0x01
	.zero		1


	//----- nvinfo : EIATTR_MERCURY_ISA_VERSION
	.align		4
        /*0034*/ 	.byte	0x03, 0x5f
        /*0036*/ 	.short	0x0101


	//----- nvinfo : EIATTR_VRC_CTA_INIT_COUNT
	.align		4
        /*0038*/ 	.byte	0x02, 0x4a
	.zero		1
	.zero		1


	//----- nvinfo : EIATTR_EXIT_INSTR_OFFSETS
	.align		4
        /*003c*/ 	.byte	0x04, 0x1c
        /*003e*/ 	.short	(.L_13 - .L_12)


	//   ....[0]....
.L_12:
        /*0040*/ 	.word	0x000001d0


	//   ....[1]....
        /*0044*/ 	.word	0x00000260


	//----- nvinfo : EIATTR_CBANK_PARAM_SIZE
	.align		4
.L_13:
        /*0048*/ 	.byte	0x03, 0x19
        /*004a*/ 	.short	0x0010


	//----- nvinfo : EIATTR_PARAM_CBANK
	.align		4
        /*004c*/ 	.byte	0x04, 0x0a
        /*004e*/ 	.short	(.L_15 - .L_14)
	.align		4
.L_14:
        /*0050*/ 	.word	index@(.nv.constant0._Z9reduce_v0ILi256EEvPfS0_)
        /*0054*/ 	.short	0x0380
        /*0056*/ 	.short	0x0010


	//----- nvinfo : EIATTR_SW_WAR
	.align		4
.L_15:
        /*0058*/ 	.byte	0x04, 0x36
        /*005a*/ 	.short	(.L_17 - .L_16)
.L_16:
        /*005c*/ 	.word	0x00000008
.L_17:


//--------------------- .nv.callgraph             --------------------------
	.section	.nv.callgraph,"",@"SHT_CUDA_CALLGRAPH"
	.align	4
	.sectionentsize	8
	.align		4
        /*0000*/ 	.word	0x00000000
	.align		4
        /*0004*/ 	.word	0xffffffff
	.align		4
        /*0008*/ 	.word	0x00000000
	.align		4
        /*000c*/ 	.word	0xfffffffe
	.align		4
        /*0010*/ 	.word	0x00000000
	.align		4
        /*0014*/ 	.word	0xfffffffd
	.align		4
        /*0018*/ 	.word	0x00000000
	.align		4
        /*001c*/ 	.word	0xfffffffc


//--------------------- .text._Z9reduce_v0ILi256EEvPfS0_ --------------------------
	.section	.text._Z9reduce_v0ILi256EEvPfS0_,"ax",@progbits
	.align	128
        .global         _Z9reduce_v0ILi256EEvPfS0_
        .type           _Z9reduce_v0ILi256EEvPfS0_,@function
        .size           _Z9reduce_v0ILi256EEvPfS0_,(.L_x_3 - _Z9reduce_v0ILi256EEvPfS0_)
        .other          _Z9reduce_v0ILi256EEvPfS0_,@"STO_CUDA_ENTRY STV_DEFAULT"
_Z9reduce_v0ILi256EEvPfS0_:
.text._Z9reduce_v0ILi256EEvPfS0_:
[----:B------:R-:W-:Y:S01]  /*0000*/  LDC R1, c[0x0][0x37c] ;  /* 0x0000df00ff017b82 */ /* 0x000fe20000000800 */
[----:B------:R-:W0:Y:S07]  /*0010*/  S2R R7, SR_TID.X ;  /* 0x0000000000077919 */ /* 0x000e2e0000002100 */
[----:B------:R-:W0:Y:S01]  /*0020*/  LDC.64 R2, c[0x0][0x380] ;  /* 0x0000e000ff027b82 */ /* 0x000e220000000a00 */
[----:B------:R-:W1:Y:S01]  /*0030*/  LDCU.64 UR6, c[0x0][0x358] ;  /* 0x00006b00ff0677ac */ /* 0x000e620008000a00 */
[----:B0-----:R-:W-:-:S06]  /*0040*/  IMAD.WIDE.U32 R2, R7, 0x4, R2 ;  /* 0x0000000407027825 */ /* 0x001fcc00078e0002 */
[----:B-1----:R-:W2:Y:S01]  /*0050*/  LDG.E R2, desc[UR6][R2.64] ;  /* 0x0000000602027981 */ /* 0x002ea2000c1e1900 */
[----:B------:R-:W0:Y:S01]  /*0060*/  S2UR UR5, SR_CgaCtaId ;  /* 0x00000000000579c3 */ /* 0x000e220000008800 */
[----:B------:R-:W-:Y:S01]  /*0070*/  UMOV UR4, 0x400 ;  /* 0x0000040000047882 */ /* 0x000fe20000000000 */
[----:B------:R-:W1:Y:S01]  /*0080*/  LDCU UR8, c[0x0][0x360] ;  /* 0x00006c00ff0877ac */ /* 0x000e620008000800 */
[----:B------:R-:W-:Y:S01]  /*0090*/  ISETP.NE.AND P0, PT, R7, RZ, PT ;  /* 0x000000ff0700720c */ /* 0x000fe20003f05270 */
[----:B-1----:R-:W-:Y:S02]  /*00a0*/  UISETP.GE.U32.AND UP0, UPT, UR8, 0x2, UPT ;  /* 0x000000020800788c */ /* 0x002fe4000bf06070 */
[----:B0-----:R-:W-:-:S06]  /*00b0*/  ULEA UR4, UR5, UR4, 0x18 ;  /* 0x0000000405047291 */ /* 0x001fcc000f8ec0ff */
[----:B------:R-:W-:-:S05]  /*00c0*/  LEA R5, R7, UR4, 0x2 ;  /* 0x0000000407057c11 */ /* 0x000fca000f8e10ff */
[----:B--2---:R0:W-:Y:S01]  /*00d0*/  STS [R5], R2 ;  /* 0x0000000205007388 */ /* 0x0041e20000000800 */
[----:B------:R-:W-:Y:S06]  /*00e0*/  BAR.SYNC.DEFER_BLOCKING 0x0 ;  /* 0x0000000000007b1d */ /* 0x000fec0000010000 */
[----:B------:R-:W-:Y:S05]  /*00f0*/  BRA.U !UP0, `(.L_x_0) ;  /* 0x0000000108347547 */ /* 0x000fea000b800000 */
[----:B------:R-:W-:-:S07]  /*0100*/  IMAD.MOV.U32 R0, RZ, RZ, 0x1 ;  /* 0x00000001ff007424 */ /* 0x000fce00078e00ff */
.L_x_1:
[----:B------:R-:W-:-:S05]  /*0110*/  SHF.L.U32 R6, R0, 0x1, RZ ;  /* 0x0000000100067819 */ /* 0x000fca00000006ff */
[----:B0-----:R-:W-:-:S05]  /*0120*/  VIADD R2, R6, 0xffffffff ;  /* 0xffffffff06027836 */ /* 0x001fca0000000000 */
[----:B------:R-:W-:-:S13]  /*0130*/  LOP3.LUT P1, RZ, R2, R7, RZ, 0xc0, !PT ;  /* 0x0000000702ff7212 */ /* 0x000fda000782c0ff */
[----:B------:R-:W-:Y:S01]  /*0140*/  @!P1 LEA R2, R0, R5, 0x2 ;  /* 0x0000000500029211 */ /* 0x000fe200078e10ff */
[----:B------:R-:W-:Y:S01]  /*0150*/  @!P1 LDS R3, [R5] ;  /* 0x0000000005039984 */ /* 0x000fe20000000800 */
[----:B------:R-:W-:-:S04]  /*0160*/  IMAD.MOV.U32 R0, RZ, RZ, R6 ;  /* 0x000000ffff007224 */ /* 0x000fc800078e0006 */
[----:B------:R-:W0:Y:S02]  /*0170*/  @!P1 LDS R2, [R2] ;  /* 0x0000000002029984 */ /* 0x000e240000000800 */
[----:B0-----:R-:W-:-:S05]  /*0180*/  @!P1 FADD R4, R2, R3 ;  /* 0x0000000302049221 */ /* 0x001fca0000000000 */
[----:B------:R1:W-:Y:S01]  /*0190*/  @!P1 STS [R5], R4 ;  /* 0x0000000405009388 */ /* 0x0003e20000000800 */
[----:B------:R-:W-:Y:S01]  /*01a0*/  BAR.SYNC.DEFER_BLOCKING 0x0 ;  /* 0x0000000000007b1d */ /* 0x000fe20000010000 */
[----:B------:R-:W-:-:S13]  /*01b0*/  ISETP.GE.U32.AND P1, PT, R6, UR8, PT ;  /* 0x0000000806007c0c */ /* 0x000fda000bf26070 */
[----:B-1----:R-:W-:Y:S05]  /*01c0*/  @!P1 BRA `(.L_x_1) ;  /* 0xfffffffc00d09947 */ /* 0x002fea000383ffff */
.L_x_0:
[----:B------:R-:W-:Y:S05]  /*01d0*/  @P0 EXIT ;  /* 0x000000000000094d */ /* 0x000fea0003800000 */
[----:B------:R-:W1:Y:S01]  /*01e0*/  S2UR UR5, SR_CgaCtaId ;  /* 0x00000000000579c3 */ /* 0x000e620000008800 */
[----:B------:R-:W-:Y:S01]  /*01f0*/  UMOV UR4, 0x400 ;  /* 0x0000040000047882 */ /* 0x000fe20000000000 */
[----:B------:R-:W2:Y:S06]  /*0200*/  S2R R7, SR_CTAID.X ;  /* 0x0000000000077919 */ /* 0x000eac0000002500 */
[----:B0-----:R-:W2:Y:S01]  /*0210*/  LDC.64 R2, c[0x0][0x388] ;  /* 0x0000e200ff027b82 */ /* 0x001ea20000000a00 */
[----:B-1----:R-:W-:-:S09]  /*0220*/  ULEA UR4, UR5, UR4, 0x18 ;  /* 0x0000000405047291 */ /* 0x002fd2000f8ec0ff */
[----:B------:R-:W0:Y:S01]  /*0230*/  LDS R5, [UR4] ;  /* 0x00000004ff057984 */ /* 0x000e220008000800 */
[----:B--2---:R-:W-:-:S05]  /*0240*/  IMAD.WIDE.U32 R2, R7, 0x4, R2 ;  /* 0x0000000407027825 */ /* 0x004fca00078e0002 */
[----:B0-----:R-:W-:Y:S01]  /*0250*/  STG.E desc[UR6][R2.64], R5 ;  /* 0x0000000502007986 */ /* 0x001fe2000c101906 */
[----:B------:R-:W-:Y:S05]  /*0260*/  EXIT ;  /* 0x000000000000794d */ /* 0x000fea0003800000 */
.L_x_2:
[----:B------:R-:W-:-:S00]  /*0270*/  BRA `(.L_x_2) ;  /* 0xfffffffc00fc7947 */ /* 0x000fc0000383ffff */
[----:B------:R-:W-:-:S00]  /*0280*/  NOP ;  /* 0x0000000000007918 */ /* 0x000fc00000000000 */
[----:B------:R-:W-:-:S00]  /*0290*/  NOP ;  /* 0x0000000000007918 */ /* 0x000fc00000000000 */
[----:B------:R-:W-:-:S00]  /*02a0*/  NOP ;  /* 0x0000000000007918 */ /* 0x000fc00000000000 */
[----:B------:R-:W-:-:S00]  /*02b0*/  NOP ;  /* 0x0000000000007918 */ /* 0x000fc00000000000 */
[----:B------:R-:W-:-:S00]  /*02c0*/  NOP ;  /* 0x0000000000007918 */ /* 0x000fc00000000000 */
[----:B------:R-:W-:-:S00]  /*02d0*/  NOP ;  /* 0x0000000000007918 */ /* 0x000fc00000000000 */
[----:B------:R-:W-:-:S00]  /*02e0*/  NOP ;  /* 0x0000000000007918 */ /* 0x000fc00000000000 */
[----:B------:R-:W-:-:S00]  /*02f0*/  NOP ;  /* 0x0000000000007918 */ /* 0x000fc00000000000 */
.L_x_3:


//--------------------- .nv.shared._Z9reduce_v0ILi256EEvPfS0_ --------------------------
	.section	.nv.shared._Z9reduce_v0ILi256EEvPfS0_,"aw",@nobits
	.sectionflags	@""
	.align	4
.nv.shared._Z9reduce_v0ILi256EEvPfS0_:
	.zero		2048


//--------------------- .nv.shared.reserved.0     --------------------------
	.section	.nv.shared.reserved.0,"aw",@nobits
	.weak		__nv_reservedSMEM_offset_0_alias
	.size		__nv_reservedSMEM_offset_0_alias, 0, 64
	.other		__nv_reservedSMEM_offset_0_alias,@"STO_CUDA_RESERVED_SHARED STV_DEFAULT"
__nv_reservedSMEM_offset_0_alias:
	.zero		0
	.zero		64


//--------------------- .nv.constant0._Z9reduce_v0ILi256EEvPfS0_ --------------------------
	.section	.nv.constant0._Z9reduce_v0ILi256EEvPfS0_,"a",@progbits
	.sectionflags	@""
	.align	4
.nv.constant0._Z9reduce_v0ILi256EEvPfS0_:
	.zero		912


//--------------------- SYMBOLS --------------------------

	.type		.nv.reservedSmem.offset0,@object
	.size		.nv.reservedSmem.offset0,0x4
	.type		.nv.reservedSmem.cap,@object
	.size		.nv.reservedSmem.cap,0x4
